	.headerflags	@"EF_CUDA_TEXMODE_UNIFIED EF_CUDA_64BIT_ADDRESS EF_CUDA_ACCELERATORS EF_CUDA_SM90 EF_CUDA_VIRTUAL_SM(EF_CUDA_SM90)"
	.elftype	@"ET_EXEC"


//--------------------- .nv.info                  --------------------------
	.section	.nv.info,"",@"SHT_CUDA_INFO"
	.align	4


	//----- nvinfo : EIATTR_REGCOUNT
	.align		4
        /*0000*/ 	.byte	0x04, 0x2f
        /*0002*/ 	.short	(.L_1 - .L_0)
	.align		4
.L_0:
        /*0004*/ 	.word	index@(triton_poi_fused_convolution_0)
        /*0008*/ 	.word	0x0000000c


	//----- nvinfo : EIATTR_MIN_STACK_SIZE
	.align		4
.L_1:
        /*000c*/ 	.byte	0x04, 0x12
        /*000e*/ 	.short	(.L_3 - .L_2)
	.align		4
.L_2:
        /*0010*/ 	.word	index@(triton_poi_fused_convolution_0)
        /*0014*/ 	.word	0x00000000


	//----- nvinfo : EIATTR_FRAME_SIZE
	.align		4
.L_3:
        /*0018*/ 	.byte	0x04, 0x11
        /*001a*/ 	.short	(.L_5 - .L_4)
	.align		4
.L_4:
        /*001c*/ 	.word	index@(triton_poi_fused_convolution_0)
        /*0020*/ 	.word	0x00000000


	//----- nvinfo : EIATTR_MIN_STACK_SIZE
	.align		4
.L_5:
        /*0024*/ 	.byte	0x04, 0x12
        /*0026*/ 	.short	(.L_7 - .L_6)
	.align		4
.L_6:
        /*0028*/ 	.word	index@(triton_poi_fused_convolution_0)
        /*002c*/ 	.word	0x00000000
.L_7:


//--------------------- .nv.info.triton_poi_fused_convolution_0 --------------------------
	.section	.nv.info.triton_poi_fused_convolution_0,"",@"SHT_CUDA_INFO"
	.sectionflags	@""
	.align	4


	//----- nvinfo : EIATTR_CUDA_API_VERSION
	.align		4
        /*0000*/ 	.byte	0x04, 0x37
        /*0002*/ 	.short	(.L_9 - .L_8)
.L_8:
        /*0004*/ 	.word	0x0000007c


	//----- nvinfo : EIATTR_KPARAM_INFO
	.align		4
.L_9:
        /*0008*/ 	.byte	0x04, 0x17
        /*000a*/ 	.short	(.L_11 - .L_10)
.L_10:
        /*000c*/ 	.word	0x00000000
        /*0010*/ 	.short	0x0002
        /*0012*/ 	.short	0x0010
        /*0014*/ 	.byte	0x00, 0xf0, 0x11, 0x00


	//----- nvinfo : EIATTR_KPARAM_INFO
	.align		4
.L_11:
        /*0018*/ 	.byte	0x04, 0x17
        /*001a*/ 	.short	(.L_13 - .L_12)
.L_12:
        /*001c*/ 	.word	0x00000000
        /*0020*/ 	.short	0x0001
        /*0022*/ 	.short	0x0008
        /*0024*/ 	.byte	0x00, 0xf4, 0x21, 0x00


	//----- nvinfo : EIATTR_KPARAM_INFO
	.align		4
.L_13:
        /*0028*/ 	.byte	0x04, 0x17
        /*002a*/ 	.short	(.L_15 - .L_14)
.L_14:
        /*002c*/ 	.word	0x00000000
        /*0030*/ 	.short	0x0000
        /*0032*/ 	.short	0x0000
        /*0034*/ 	.byte	0x00, 0xf4, 0x21, 0x00


	//----- nvinfo : EIATTR_SPARSE_MMA_MASK
	.align		4
.L_15:
        /*0038*/ 	.byte	0x03, 0x50
        /*003a*/ 	.short	0x0000


	//----- nvinfo : EIATTR_MAXREG_COUNT
	.align		4
        /*003c*/ 	.byte	0x03, 0x1b
        /*003e*/ 	.short	0x00ff


	//----- nvinfo : EIATTR_EXIT_INSTR_OFFSETS
	.align		4
        /*0040*/ 	.byte	0x04, 0x1c
        /*0042*/ 	.short	(.L_17 - .L_16)


	//   ....[0]....
.L_16:
        /*0044*/ 	.word	0x00000170


	//----- nvinfo : EIATTR_REQNTID
	.align		4
.L_17:
        /*0048*/ 	.byte	0x04, 0x10
        /*004a*/ 	.short	(.L_19 - .L_18)
.L_18:
        /*004c*/ 	.word	0x00000080
        /*0050*/ 	.word	0x00000001
        /*0054*/ 	.word	0x00000001


	//----- nvinfo : EIATTR_CBANK_PARAM_SIZE
	.align		4
.L_19:
        /*0058*/ 	.byte	0x03, 0x19
        /*005a*/ 	.short	0x0014


	//----- nvinfo : EIATTR_PARAM_CBANK
	.align		4
        /*005c*/ 	.byte	0x04, 0x0a
        /*005e*/ 	.short	(.L_21 - .L_20)
	.align		4
.L_20:
        /*0060*/ 	.word	index@(.nv.constant0.triton_poi_fused_convolution_0)
        /*0064*/ 	.short	0x0210
        /*0066*/ 	.short	0x0014


	//----- nvinfo : EIATTR_SW_WAR
	.align		4
.L_21:
        /*0068*/ 	.byte	0x04, 0x36
        /*006a*/ 	.short	(.L_23 - .L_22)
.L_22:
        /*006c*/ 	.word	0x00000008
.L_23:


//--------------------- .nv.callgraph             --------------------------
	.section	.nv.callgraph,"",@"SHT_CUDA_CALLGRAPH"
	.align	4
	.sectionentsize	8
	.align		4
        /*0000*/ 	.word	0x00000000
	.align		4
        /*0004*/ 	.word	0xffffffff
	.align		4
        /*0008*/ 	.word	0x00000000
	.align		4
        /*000c*/ 	.word	0xfffffffe
	.align		4
        /*0010*/ 	.word	0x00000000
	.align		4
        /*0014*/ 	.word	0xfffffffd
	.align		4
        /*0018*/ 	.word	0x00000000
	.align		4
        /*001c*/ 	.word	0xfffffffc


//--------------------- .text.triton_poi_fused_convolution_0 --------------------------
	.section	.text.triton_poi_fused_convolution_0,"ax",@progbits
	.align	128
        .global         triton_poi_fused_convolution_0
        .type           triton_poi_fused_convolution_0,@function
        .size           triton_poi_fused_convolution_0,(.L_x_1 - triton_poi_fused_convolution_0)
        .other          triton_poi_fused_convolution_0,@"STO_CUDA_ENTRY STV_DEFAULT"
triton_poi_fused_convolution_0:
.text.triton_poi_fused_convolution_0:
[----:B------:R-:W-:Y:S01]  /*0000*/  LDC R1, c[0x0][0x28] ;  /* 0x00000a00ff017b82 */ /* 0x000fe20000000800 */
[----:B------:R-:W1:Y:S07]  /*0010*/  S2R R0, SR_TID.X ;  /* 0x0000000000007919 */ /* 0x000e6e0000002100 */
[----:B------:R-:W2:Y:S01]  /*0020*/  LDC.64 R4, c[0x0][0x218] ;  /* 0x00008600ff047b82 */ /* 0x000ea20000000a00 */
[----:B------:R-:W-:Y:S01]  /*0030*/  ULDC.64 UR4, c[0x0][0x208] ;  /* 0x0000820000047ab9 */ /* 0x000fe20000000a00 */
[----:B------:R-:W3:Y:S06]  /*0040*/  S2R R7, SR_CTAID.X ;  /* 0x0000000000077919 */ /* 0x000eec0000002500 */
[----:B------:R-:W4:Y:S01]  /*0050*/  LDC.64 R2, c[0x0][0x210] ;  /* 0x00008400ff027b82 */ /* 0x000f220000000a00 */
[----:B-1----:R-:W-:Y:S01]  /*0060*/  IMAD.SHL.U32 R0, R0, 0x2, RZ ;  /* 0x0000000200007824 */ /* 0x002fe200078e00ff */
[----:B---3--:R-:W-:-:S04]  /*0070*/  SHF.R.S32.HI R6, RZ, 0x17, R7 ;  /* 0x00000017ff067819 */ /* 0x008fc80000011407 */
[----:B------:R-:W-:Y:S02]  /*0080*/  LOP3.LUT R0, R0, 0xfe, RZ, 0xc0, !PT ;  /* 0x000000fe00007812 */ /* 0x000fe400078ec0ff */
[----:B------:R-:W-:-:S03]  /*0090*/  SGXT R6, R6, 0x1 ;  /* 0x000000010606781a */ /* 0x000fc60000000200 */
[----:B------:R-:W-:-:S04]  /*00a0*/  IMAD R7, R7, 0x100, R0 ;  /* 0x0000010007077824 */ /* 0x000fc800078e0200 */
[----:B----4-:R-:W-:Y:S01]  /*00b0*/  IMAD.WIDE R2, R7, 0x4, R2 ;  /* 0x0000000407027825 */ /* 0x010fe200078e0202 */
[----:B------:R-:W-:-:S04]  /*00c0*/  LEA.HI R6, R6, R7, RZ, 0xc ;  /* 0x0000000706067211 */ /* 0x000fc800078f60ff */
[----:B------:R-:W-:-:S04]  /*00d0*/  SHF.R.S32.HI R9, RZ, 0xc, R6 ;  /* 0x0000000cff097819 */ /* 0x000fc80000011406 */
[----:B------:R-:W-:-:S04]  /*00e0*/  LEA.HI R6, R6, R9, RZ, 0x1 ;  /* 0x0000000906067211 */ /* 0x000fc800078f08ff */
[----:B------:R-:W-:-:S05]  /*00f0*/  LOP3.LUT R6, R6, 0xfffffffe, RZ, 0xc0, !PT ;  /* 0xfffffffe06067812 */ /* 0x000fca00078ec0ff */
[----:B------:R-:W-:Y:S02]  /*0100*/  IMAD.IADD R9, R9, 0x1, -R6 ;  /* 0x0000000109097824 */ /* 0x000fe400078e0a06 */
[----:B------:R-:W3:Y:S02]  /*0110*/  LDG.E.64 R6, desc[UR4][R2.64] ;  /* 0x0000000402067981 */ /* 0x000ee4000c1e1b00 */
[----:B--2---:R-:W-:-:S06]  /*0120*/  IMAD.WIDE R4, R9, 0x4, R4 ;  /* 0x0000000409047825 */ /* 0x004fcc00078e0204 */
[----:B------:R-:W3:Y:S02]  /*0130*/  LDG.E.EL R4, desc[UR4][R4.64] ;  /* 0x0000000404047981 */ /* 0x000ee4000c2e1900 */
[--C-:B---3--:R-:W-:Y:S01]  /*0140*/  FADD R6, R6, R4.reuse ;  /* 0x0000000406067221 */ /* 0x108fe20000000000 */
[----:B------:R-:W-:-:S05]  /*0150*/  FADD R7, R7, R4 ;  /* 0x0000000407077221 */ /* 0x000fca0000000000 */
[----:B------:R-:W-:Y:S01]  /*0160*/  STG.E.64 desc[UR4][R2.64], R6 ;  /* 0x0000000602007986 */ /* 0x000fe2000c101b04 */
[----:B------:R-:W-:Y:S05]  /*0170*/  EXIT ;  /* 0x000000000000794d */ /* 0x000fea0003800000 */
.L_x_0:
[----:B------:R-:W-:-:S00]  /*0180*/  BRA `(.L_x_0) ;  /* 0xfffffffc00fc7947 */ /* 0x000fc0000383ffff */
[----:B------:R-:W-:-:S00]  /*0190*/  NOP ;  /* 0x0000000000007918 */ /* 0x000fc00000000000 */
        /* <DEDUP_REMOVED lines=14> */
.L_x_1:


//--------------------- .nv.constant0.triton_poi_fused_convolution_0 --------------------------
	.section	.nv.constant0.triton_poi_fused_convolution_0,"a",@progbits
	.sectionflags	@""
	.align	4
.nv.constant0.triton_poi_fused_convolution_0:
	.zero		548
